	.headerflags	@"EF_CUDA_TEXMODE_UNIFIED EF_CUDA_64BIT_ADDRESS EF_CUDA_ACCELERATORS EF_CUDA_SM90 EF_CUDA_VIRTUAL_SM(EF_CUDA_SM90)"
	.elftype	@"ET_EXEC"


//--------------------- .nv.info                  --------------------------
	.section	.nv.info,"",@"SHT_CUDA_INFO"
	.align	4


	//----- nvinfo : EIATTR_REGCOUNT
	.align		4
        /*0000*/ 	.byte	0x04, 0x2f
        /*0002*/ 	.short	(.L_3 - .L_2)
	.align		4
.L_2:
        /*0004*/ 	.word	index@(triton_poi_fused_mul_sin_0)
        /*0008*/ 	.word	0x00000010


	//----- nvinfo : EIATTR_MIN_STACK_SIZE
	.align		4
.L_3:
        /*000c*/ 	.byte	0x04, 0x12
        /*000e*/ 	.short	(.L_5 - .L_4)
	.align		4
.L_4:
        /*0010*/ 	.word	index@(triton_poi_fused_mul_sin_0)
        /*0014*/ 	.word	0x00000020


	//----- nvinfo : EIATTR_FRAME_SIZE
	.align		4
.L_5:
        /*0018*/ 	.byte	0x04, 0x11
        /*001a*/ 	.short	(.L_7 - .L_6)
	.align		4
.L_6:
        /*001c*/ 	.word	index@(triton_poi_fused_mul_sin_0)
        /*0020*/ 	.word	0x00000020


	//----- nvinfo : EIATTR_MIN_STACK_SIZE
	.align		4
.L_7:
        /*0024*/ 	.byte	0x04, 0x12
        /*0026*/ 	.short	(.L_9 - .L_8)
	.align		4
.L_8:
        /*0028*/ 	.word	index@(triton_poi_fused_mul_sin_0)
        /*002c*/ 	.word	0x00000020
.L_9:


//--------------------- .nv.info.triton_poi_fused_mul_sin_0 --------------------------
	.section	.nv.info.triton_poi_fused_mul_sin_0,"",@"SHT_CUDA_INFO"
	.sectionflags	@""
	.align	4


	//----- nvinfo : EIATTR_CUDA_API_VERSION
	.align		4
        /*0000*/ 	.byte	0x04, 0x37
        /*0002*/ 	.short	(.L_11 - .L_10)
.L_10:
        /*0004*/ 	.word	0x0000007c


	//----- nvinfo : EIATTR_KPARAM_INFO
	.align		4
.L_11:
        /*0008*/ 	.byte	0x04, 0x17
        /*000a*/ 	.short	(.L_13 - .L_12)
.L_12:
        /*000c*/ 	.word	0x00000000
        /*0010*/ 	.short	0x0002
        /*0012*/ 	.short	0x0010
        /*0014*/ 	.byte	0x00, 0xf0, 0x11, 0x00


	//----- nvinfo : EIATTR_KPARAM_INFO
	.align		4
.L_13:
        /*0018*/ 	.byte	0x04, 0x17
        /*001a*/ 	.short	(.L_15 - .L_14)
.L_14:
        /*001c*/ 	.word	0x00000000
        /*0020*/ 	.short	0x0001
        /*0022*/ 	.short	0x0008
        /*0024*/ 	.byte	0x00, 0xf4, 0x21, 0x00


	//----- nvinfo : EIATTR_KPARAM_INFO
	.align		4
.L_15:
        /*0028*/ 	.byte	0x04, 0x17
        /*002a*/ 	.short	(.L_17 - .L_16)
.L_16:
        /*002c*/ 	.word	0x00000000
        /*0030*/ 	.short	0x0000
        /*0032*/ 	.short	0x0000
        /*0034*/ 	.byte	0x00, 0xf4, 0x21, 0x00


	//----- nvinfo : EIATTR_SPARSE_MMA_MASK
	.align		4
.L_17:
        /*0038*/ 	.byte	0x03, 0x50
        /*003a*/ 	.short	0x0000


	//----- nvinfo : EIATTR_MAXREG_COUNT
	.align		4
        /*003c*/ 	.byte	0x03, 0x1b
        /*003e*/ 	.short	0x00ff


	//----- nvinfo : EIATTR_EXIT_INSTR_OFFSETS
	.align		4
        /*0040*/ 	.byte	0x04, 0x1c
        /*0042*/ 	.short	(.L_19 - .L_18)


	//   ....[0]....
.L_18:
        /*0044*/ 	.word	0x000006b0


	//   ....[1]....
        /*0048*/ 	.word	0x000006d0


	//----- nvinfo : EIATTR_REQNTID
	.align		4
.L_19:
        /*004c*/ 	.byte	0x04, 0x10
        /*004e*/ 	.short	(.L_21 - .L_20)
.L_20:
        /*0050*/ 	.word	0x00000080
        /*0054*/ 	.word	0x00000001
        /*0058*/ 	.word	0x00000001


	//----- nvinfo : EIATTR_CRS_STACK_SIZE
	.align		4
.L_21:
        /*005c*/ 	.byte	0x04, 0x1e
        /*005e*/ 	.short	(.L_23 - .L_22)
.L_22:
        /*0060*/ 	.word	0x00000000


	//----- nvinfo : EIATTR_CBANK_PARAM_SIZE
	.align		4
.L_23:
        /*0064*/ 	.byte	0x03, 0x19
        /*0066*/ 	.short	0x0014


	//----- nvinfo : EIATTR_PARAM_CBANK
	.align		4
        /*0068*/ 	.byte	0x04, 0x0a
        /*006a*/ 	.short	(.L_25 - .L_24)
	.align		4
.L_24:
        /*006c*/ 	.word	index@(.nv.constant0.triton_poi_fused_mul_sin_0)
        /*0070*/ 	.short	0x0210
        /*0072*/ 	.short	0x0014


	//----- nvinfo : EIATTR_SW_WAR
	.align		4
.L_25:
        /*0074*/ 	.byte	0x04, 0x36
        /*0076*/ 	.short	(.L_27 - .L_26)
.L_26:
        /*0078*/ 	.word	0x00000008
.L_27:


//--------------------- .nv.callgraph             --------------------------
	.section	.nv.callgraph,"",@"SHT_CUDA_CALLGRAPH"
	.align	4
	.sectionentsize	8
	.align		4
        /*0000*/ 	.word	0x00000000
	.align		4
        /*0004*/ 	.word	0xffffffff
	.align		4
        /*0008*/ 	.word	0x00000000
	.align		4
        /*000c*/ 	.word	0xfffffffe
	.align		4
        /*0010*/ 	.word	0x00000000
	.align		4
        /*0014*/ 	.word	0xfffffffd
	.align		4
        /*0018*/ 	.word	0x00000000
	.align		4
        /*001c*/ 	.word	0xfffffffc


//--------------------- .nv.constant4             --------------------------
	.section	.nv.constant4,"a",@progbits
	.align	8
	.align		8
.nv.constant4:
        /*0000*/ 	.dword	_$_str
	.align		8
        /*0008*/ 	.dword	__cudart_i2opi_f


//--------------------- .text.triton_poi_fused_mul_sin_0 --------------------------
	.section	.text.triton_poi_fused_mul_sin_0,"ax",@progbits
	.align	128
        .global         triton_poi_fused_mul_sin_0
        .type           triton_poi_fused_mul_sin_0,@function
        .size           triton_poi_fused_mul_sin_0,(.L_x_6 - triton_poi_fused_mul_sin_0)
        .other          triton_poi_fused_mul_sin_0,@"STO_CUDA_ENTRY STV_DEFAULT"
triton_poi_fused_mul_sin_0:
.text.triton_poi_fused_mul_sin_0:
[----:B------:R-:W0:Y:S01]  /*0000*/  LDC R1, c[0x0][0x28] ;  /* 0x00000a00ff017b82 */ /* 0x000e220000000800 */
[----:B------:R-:W1:Y:S01]  /*0010*/  S2R R8, SR_TID.X ;  /* 0x0000000000087919 */ /* 0x000e620000002100 */
[----:B------:R-:W-:Y:S01]  /*0020*/  ULDC.64 UR4, c[0x0][0x208] ;  /* 0x0000820000047ab9 */ /* 0x000fe20000000a00 */
[----:B------:R-:W-:Y:S01]  /*0030*/  BSSY B0, `(.L_x_0) ;  /* 0x000000b000007945 */ /* 0x000fe20003800000 */
[----:B0-----:R-:W-:Y:S01]  /*0040*/  VIADD R1, R1, 0xffffffe0 ;  /* 0xffffffe001017836 */ /* 0x001fe20000000000 */
[----:B------:R-:W0:Y:S01]  /*0050*/  S2R R3, SR_CTAID.X ;  /* 0x0000000000037919 */ /* 0x000e220000002500 */
[----:B------:R-:W-:Y:S01]  /*0060*/  IMAD.MOV.U32 R9, RZ, RZ, RZ ;  /* 0x000000ffff097224 */ /* 0x000fe200078e00ff */
[----:B-1----:R-:W-:-:S05]  /*0070*/  LOP3.LUT R8, R8, 0x7f, RZ, 0xc0, !PT ;  /* 0x0000007f08087812 */ /* 0x002fca00078ec0ff */
[----:B0-----:R-:W-:-:S05]  /*0080*/  IMAD R8, R3, 0x80, R8 ;  /* 0x0000008003087824 */ /* 0x001fca00078e0208 */
[----:B------:R-:W-:-:S13]  /*0090*/  ISETP.GE.AND P1, PT, R8, 0x100, PT ;  /* 0x000001000800780c */ /* 0x000fda0003f26270 */
[----:B------:R-:W-:Y:S05]  /*00a0*/  @P1 BRA `(.L_x_1) ;  /* 0x00000000000c1947 */ /* 0x000fea0003800000 */
[----:B------:R-:W0:Y:S02]  /*00b0*/  LDC.64 R2, c[0x0][0x210] ;  /* 0x00008400ff027b82 */ /* 0x000e240000000a00 */
[----:B0-----:R-:W-:-:S05]  /*00c0*/  IMAD.WIDE R2, R8, 0x4, R2 ;  /* 0x0000000408027825 */ /* 0x001fca00078e0202 */
[----:B------:R0:W5:Y:S02]  /*00d0*/  LDG.E R9, desc[UR4][R2.64] ;  /* 0x0000000402097981 */ /* 0x000164000c1e1900 */
.L_x_1:
[----:B------:R-:W-:Y:S05]  /*00e0*/  BSYNC B0 ;  /* 0x0000000000007941 */ /* 0x000fea0003800000 */
.L_x_0:
[C---:B-----5:R-:W-:Y:S01]  /*00f0*/  FMUL R0, R9.reuse, 0.63661974668502807617 ;  /* 0x3f22f98309007820 */ /* 0x060fe20000400000 */
[----:B------:R-:W-:Y:S01]  /*0100*/  FADD.FTZ R4, |R9|, -RZ ;  /* 0x800000ff09047221 */ /* 0x000fe20000010200 */
[----:B------:R-:W-:Y:S04]  /*0110*/  BSSY B0, `(.L_x_2) ;  /* 0x0000044000007945 */ /* 0x000fe80003800000 */
[----:B------:R-:W1:Y:S01]  /*0120*/  F2I.FTZ.NTZ R0, R0 ;  /* 0x0000000000007305 */ /* 0x000e620000213100 */
[----:B------:R-:W-:Y:S02]  /*0130*/  FSETP.GE.AND P0, PT, R4, 105615, PT ;  /* 0x47ce47800400780b */ /* 0x000fe40003f06000 */
[----:B01----:R-:W-:-:S05]  /*0140*/  I2FP.F32.S32 R2, R0 ;  /* 0x0000000000027245 */ /* 0x003fca0000201400 */
[----:B------:R-:W-:-:S04]  /*0150*/  FFMA.FTZ R3, R2, -1.5707962512969970703, R9 ;  /* 0xbfc90fda02037823 */ /* 0x000fc80000010009 */
[----:B------:R-:W-:-:S04]  /*0160*/  FFMA.FTZ R3, R2, -7.5497894158615963534e-08, R3 ;  /* 0xb3a2216802037823 */ /* 0x000fc80000010003 */
[----:B------:R-:W-:Y:S01]  /*0170*/  FFMA.FTZ R2, R2, -5.3903029534742383927e-15, R3 ;  /* 0xa7c234c502027823 */ /* 0x000fe20000010003 */
[----:B------:R-:W-:Y:S06]  /*0180*/  @!P0 BRA `(.L_x_3) ;  /* 0x0000000000f08947 */ /* 0x000fec0003800000 */
[----:B------:R-:W-:-:S13]  /*0190*/  FSETP.NEU.AND P0, PT, R4, +INF , PT ;  /* 0x7f8000000400780b */ /* 0x000fda0003f0d000 */
[----:B------:R-:W-:Y:S01]  /*01a0*/  @!P0 FMUL.FTZ R2, RZ, R9 ;  /* 0x00000009ff028220 */ /* 0x000fe20000410000 */
[----:B------:R-:W-:Y:S01]  /*01b0*/  @!P0 IMAD.MOV.U32 R0, RZ, RZ, RZ ;  /* 0x000000ffff008224 */ /* 0x000fe200078e00ff */
[----:B------:R-:W-:Y:S06]  /*01c0*/  @!P0 BRA `(.L_x_3) ;  /* 0x0000000000e08947 */ /* 0x000fec0003800000 */
[----:B------:R-:W-:Y:S01]  /*01d0*/  SHF.R.U32.HI R13, RZ, 0x17, R9 ;  /* 0x00000017ff0d7819 */ /* 0x000fe20000011609 */
[----:B------:R-:W-:Y:S01]  /*01e0*/  IMAD.SHL.U32 R3, R9, 0x100, RZ ;  /* 0x0000010009037824 */ /* 0x000fe200078e00ff */
[----:B------:R-:W-:Y:S01]  /*01f0*/  HFMA2.MMA R5, -RZ, RZ, 0, 0 ;  /* 0x00000000ff057435 */ /* 0x000fe200000001ff */
[----:B------:R-:W-:Y:S01]  /*0200*/  IMAD.MOV.U32 R0, RZ, RZ, RZ ;  /* 0x000000ffff007224 */ /* 0x000fe200078e00ff */
[----:B------:R-:W-:Y:S01]  /*0210*/  LOP3.LUT R2, R13, 0xe0, RZ, 0xc0, !PT ;  /* 0x000000e00d027812 */ /* 0x000fe200078ec0ff */
[----:B------:R-:W-:Y:S01]  /*0220*/  IMAD.MOV.U32 R12, RZ, RZ, RZ ;  /* 0x000000ffff0c7224 */ /* 0x000fe200078e00ff */
[----:B------:R-:W-:Y:S01]  /*0230*/  LOP3.LUT R3, R3, 0x80000000, RZ, 0xfc, !PT ;  /* 0x8000000003037812 */ /* 0x000fe200078efcff */
[----:B------:R-:W-:Y:S02]  /*0240*/  ULDC.64 UR6, c[0x4][0x8] ;  /* 0x0100020000067ab9 */ /* 0x000fe40000000a00 */
[----:B------:R-:W-:Y:S02]  /*0250*/  VIADD R4, R2, 0xffffff80 ;  /* 0xffffff8002047836 */ /* 0x000fe40000000000 */
[----:B------:R-:W-:-:S03]  /*0260*/  IMAD.MOV.U32 R2, RZ, RZ, R1 ;  /* 0x000000ffff027224 */ /* 0x000fc600078e0001 */
[----:B------:R-:W-:-:S07]  /*0270*/  SHF.R.U32.HI R4, RZ, 0x5, R4 ;  /* 0x00000005ff047819 */ /* 0x000fce0000011604 */
.L_x_4:
[----:B------:R-:W-:-:S04]  /*0280*/  IADD3 R10, P0, R5, UR6, RZ ;  /* 0x00000006050a7c10 */ /* 0x000fc8000ff1e0ff */
[----:B------:R-:W-:-:S06]  /*0290*/  IADD3.X R11, R12, UR7, RZ, P0, !PT ;  /* 0x000000070c0b7c10 */ /* 0x000fcc00087fe4ff */
[----:B------:R-:W2:Y:S01]  /*02a0*/  LDG.E.CONSTANT R11, desc[UR4][R10.64] ;  /* 0x000000040a0b7981 */ /* 0x000ea2000c1e9900 */
[----:B------:R-:W-:Y:S01]  /*02b0*/  IADD3 R5, P2, R5, 0x4, RZ ;  /* 0x0000000405057810 */ /* 0x000fe20007f5e0ff */
[----:B------:R-:W-:Y:S02]  /*02c0*/  IMAD.MOV.U32 R6, RZ, RZ, R0 ;  /* 0x000000ffff067224 */ /* 0x000fe400078e0000 */
[----:B------:R-:W-:Y:S01]  /*02d0*/  IMAD.MOV.U32 R7, RZ, RZ, RZ ;  /* 0x000000ffff077224 */ /* 0x000fe200078e00ff */
[----:B------:R-:W-:Y:S02]  /*02e0*/  ISETP.NE.U32.AND P0, PT, R5, 0x18, PT ;  /* 0x000000180500780c */ /* 0x000fe40003f05070 */
[----:B------:R-:W-:-:S04]  /*02f0*/  IADD3.X R12, RZ, R12, RZ, P2, !PT ;  /* 0x0000000cff0c7210 */ /* 0x000fc800017fe4ff */
[----:B------:R-:W-:Y:S01]  /*0300*/  ISETP.NE.AND.EX P0, PT, R12, RZ, PT, P0 ;  /* 0x000000ff0c00720c */ /* 0x000fe20003f05300 */
[----:B--2---:R-:W-:-:S04]  /*0310*/  IMAD.WIDE.U32 R6, R3, R11, R6 ;  /* 0x0000000b03067225 */ /* 0x004fc800078e0006 */
[----:B------:R-:W-:Y:S01]  /*0320*/  IMAD.MOV.U32 R0, RZ, RZ, R7 ;  /* 0x000000ffff007224 */ /* 0x000fe200078e0007 */
[----:B------:R0:W-:Y:S02]  /*0330*/  STL [R2], R6 ;  /* 0x0000000602007387 */ /* 0x0001e40000100800 */
[----:B0-----:R-:W-:-:S05]  /*0340*/  VIADD R2, R2, 0x4 ;  /* 0x0000000402027836 */ /* 0x001fca0000000000 */
[----:B------:R-:W-:Y:S05]  /*0350*/  @P0 BRA `(.L_x_4) ;  /* 0xfffffffc00c80947 */ /* 0x000fea000383ffff */
[----:B------:R-:W-:Y:S01]  /*0360*/  LOP3.LUT P0, R6, R13, 0x1f, RZ, 0xc0, !PT ;  /* 0x0000001f0d067812 */ /* 0x000fe2000780c0ff */
[----:B------:R-:W-:Y:S01]  /*0370*/  IMAD R11, R4, -0x4, R1 ;  /* 0xfffffffc040b7824 */ /* 0x000fe200078e0201 */
[----:B------:R0:W-:Y:S04]  /*0380*/  STL [R1+0x18], R0 ;  /* 0x0000180001007387 */ /* 0x0001e80000100800 */
[----:B------:R-:W2:Y:S04]  /*0390*/  LDL R2, [R11+0x18] ;  /* 0x000018000b027983 */ /* 0x000ea80000100800 */
[----:B------:R-:W3:Y:S04]  /*03a0*/  LDL R3, [R11+0x14] ;  /* 0x000014000b037983 */ /* 0x000ee80000100800 */
[----:B------:R-:W4:Y:S01]  /*03b0*/  @P0 LDL R7, [R11+0x10] ;  /* 0x000010000b070983 */ /* 0x000f220000100800 */
[----:B------:R-:W-:Y:S01]  /*03c0*/  @P0 IADD3 R4, -R6, 0x20, RZ ;  /* 0x0000002006040810 */ /* 0x000fe20007ffe1ff */
[----:B------:R-:W-:Y:S01]  /*03d0*/  UMOV UR6, 0x54442d19 ;  /* 0x54442d1900067882 */ /* 0x000fe20000000000 */
[----:B------:R-:W-:Y:S01]  /*03e0*/  UMOV UR7, 0x3bf921fb ;  /* 0x3bf921fb00077882 */ /* 0x000fe20000000000 */
[----:B--2---:R-:W-:-:S02]  /*03f0*/  @P0 SHF.L.U32 R5, R2, R6, RZ ;  /* 0x0000000602050219 */ /* 0x004fc400000006ff */
[----:B---3--:R-:W-:Y:S02]  /*0400*/  @P0 SHF.L.U32 R6, R3, R6, RZ ;  /* 0x0000000603060219 */ /* 0x008fe400000006ff */
[-C--:B----4-:R-:W-:Y:S02]  /*0410*/  @P0 SHF.R.U32.HI R7, RZ, R4.reuse, R7 ;  /* 0x00000004ff070219 */ /* 0x090fe40000011607 */
[----:B------:R-:W-:-:S03]  /*0420*/  @P0 SHF.R.U32.HI R4, RZ, R4, R3 ;  /* 0x00000004ff040219 */ /* 0x000fc60000011603 */
[----:B------:R-:W-:Y:S02]  /*0430*/  @P0 IMAD.IADD R3, R6, 0x1, R7 ;  /* 0x0000000106030824 */ /* 0x000fe400078e0207 */
[----:B------:R-:W-:-:S05]  /*0440*/  @P0 IMAD.IADD R2, R5, 0x1, R4 ;  /* 0x0000000105020824 */ /* 0x000fca00078e0204 */
[C---:B------:R-:W-:Y:S02]  /*0450*/  SHF.L.W.U32.HI R10, R3.reuse, 0x2, R2 ;  /* 0x00000002030a7819 */ /* 0x040fe40000010e02 */
[----:B------:R-:W-:Y:S02]  /*0460*/  SHF.L.U32 R3, R3, 0x2, RZ ;  /* 0x0000000203037819 */ /* 0x000fe400000006ff */
[----:B0-----:R-:W-:-:S04]  /*0470*/  SHF.R.S32.HI R0, RZ, 0x1f, R10 ;  /* 0x0000001fff007819 */ /* 0x001fc8000001140a */
[C---:B------:R-:W-:Y:S02]  /*0480*/  LOP3.LUT R6, R0.reuse, R3, RZ, 0x3c, !PT ;  /* 0x0000000300067212 */ /* 0x040fe400078e3cff */
[----:B------:R-:W-:-:S04]  /*0490*/  LOP3.LUT R7, R0, R10, RZ, 0x3c, !PT ;  /* 0x0000000a00077212 */ /* 0x000fc800078e3cff */
[----:B------:R-:W0:Y:S01]  /*04a0*/  I2F.F64.S64 R4, R6 ;  /* 0x0000000600047312 */ /* 0x000e220000301c00 */
[----:B------:R-:W-:Y:S02]  /*04b0*/  ISETP.GE.AND P0, PT, R9, RZ, PT ;  /* 0x000000ff0900720c */ /* 0x000fe40003f06270 */
[----:B------:R-:W-:Y:S01]  /*04c0*/  SHF.R.U32.HI R0, RZ, 0x1e, R2 ;  /* 0x0000001eff007819 */ /* 0x000fe20000011602 */
[----:B0-----:R-:W-:-:S03]  /*04d0*/  DMUL R4, R4, UR6 ;  /* 0x0000000604047c28 */ /* 0x001fc60008000000 */
[C---:B------:R-:W-:Y:S02]  /*04e0*/  LEA.HI R0, R10.reuse, R0, RZ, 0x1 ;  /* 0x000000000a007211 */ /* 0x040fe400078f08ff */
[----:B------:R-:W-:-:S05]  /*04f0*/  LOP3.LUT R9, R10, R9, RZ, 0x3c, !PT ;  /* 0x000000090a097212 */ /* 0x000fca00078e3cff */
[----:B------:R-:W0:Y:S01]  /*0500*/  F2F.F32.F64 R4, R4 ;  /* 0x0000000400047310 */ /* 0x000e220000301000 */
[----:B------:R-:W-:Y:S01]  /*0510*/  IMAD.MOV R2, RZ, RZ, -R0 ;  /* 0x000000ffff027224 */ /* 0x000fe200078e0a00 */
[----:B------:R-:W-:-:S03]  /*0520*/  ISETP.GE.AND P2, PT, R9, RZ, PT ;  /* 0x000000ff0900720c */ /* 0x000fc60003f46270 */
[----:B------:R-:W-:Y:S01]  /*0530*/  @!P0 IMAD.MOV.U32 R0, RZ, RZ, R2 ;  /* 0x000000ffff008224 */ /* 0x000fe200078e0002 */
[----:B0-----:R-:W-:-:S09]  /*0540*/  FSEL R2, -R4, R4, !P2 ;  /* 0x0000000404027208 */ /* 0x001fd20005000100 */
.L_x_3:
[----:B------:R-:W-:Y:S05]  /*0550*/  BSYNC B0 ;  /* 0x0000000000007941 */ /* 0x000fea0003800000 */
.L_x_2:
[----:B------:R-:W-:Y:S01]  /*0560*/  LOP3.LUT R3, R0, 0x1, RZ, 0xc0, !PT ;  /* 0x0000000100037812 */ /* 0x000fe200078ec0ff */
[----:B------:R-:W-:Y:S01]  /*0570*/  FMUL.FTZ R7, R2, R2 ;  /* 0x0000000202077220 */ /* 0x000fe20000410000 */
[----:B------:R-:W-:Y:S01]  /*0580*/  IMAD.MOV.U32 R4, RZ, RZ, 0x3c0885e4 ;  /* 0x3c0885e4ff047424 */ /* 0x000fe200078e00ff */
[----:B------:R-:W-:Y:S01]  /*0590*/  LOP3.LUT P0, RZ, R0, 0x2, RZ, 0xc0, !PT ;  /* 0x0000000200ff7812 */ /* 0x000fe2000780c0ff */
[----:B------:R-:W-:Y:S01]  /*05a0*/  IMAD.MOV.U32 R5, RZ, RZ, -0x41d55558 ;  /* 0xbe2aaaa8ff057424 */ /* 0x000fe200078e00ff */
[----:B------:R-:W-:Y:S01]  /*05b0*/  ISETP.NE.U32.AND P2, PT, R3, 0x1, PT ;  /* 0x000000010300780c */ /* 0x000fe20003f45070 */
[----:B------:R-:W-:Y:S01]  /*05c0*/  IMAD.MOV.U32 R3, RZ, RZ, -0x46b2bead ;  /* 0xb94d4153ff037424 */ /* 0x000fe200078e00ff */
[----:B------:R-:W-:Y:S02]  /*05d0*/  ULDC.64 UR6, c[0x0][0x218] ;  /* 0x0000860000067ab9 */ /* 0x000fe40000000a00 */
[----:B------:R-:W-:-:S05]  /*05e0*/  FSEL R0, R2, 1, P2 ;  /* 0x3f80000002007808 */ /* 0x000fca0001000000 */
[----:B------:R-:W-:-:S04]  /*05f0*/  FFMA.FTZ R9, R7, R0, RZ ;  /* 0x0000000007097223 */ /* 0x000fc800000100ff */
[----:B------:R-:W-:Y:S01]  /*0600*/  @!P2 MOV R6, 0x37cbac00 ;  /* 0x37cbac000006a802 */ /* 0x000fe20000000f00 */
[----:B------:R-:W-:Y:S02]  /*0610*/  @!P2 IMAD.MOV.U32 R4, RZ, RZ, 0x3d2aaabb ;  /* 0x3d2aaabbff04a424 */ /* 0x000fe400078e00ff */
[----:B------:R-:W-:Y:S02]  /*0620*/  @!P2 IMAD.MOV.U32 R5, RZ, RZ, -0x41000001 ;  /* 0xbeffffffff05a424 */ /* 0x000fe400078e00ff */
[----:B------:R-:W-:Y:S01]  /*0630*/  @!P2 FFMA.FTZ R3, R7, R6, -0.0013887860113754868507 ;  /* 0xbab607ed0703a423 */ /* 0x000fe20000010006 */
[----:B------:R-:W-:-:S03]  /*0640*/  LEA R2, P2, R8, UR6, 0x2 ;  /* 0x0000000608027c11 */ /* 0x000fc6000f8410ff */
[----:B------:R-:W-:Y:S01]  /*0650*/  FFMA.FTZ R4, R7, R3, R4 ;  /* 0x0000000307047223 */ /* 0x000fe20000010004 */
[----:B------:R-:W-:-:S03]  /*0660*/  SHF.R.S32.HI R3, RZ, 0x1f, R8 ;  /* 0x0000001fff037819 */ /* 0x000fc60000011408 */
[----:B------:R-:W-:Y:S01]  /*0670*/  FFMA.FTZ R5, R7, R4, R5 ;  /* 0x0000000407057223 */ /* 0x000fe20000010005 */
[----:B------:R-:W-:-:S03]  /*0680*/  LEA.HI.X R3, R8, UR7, R3, 0x2, P2 ;  /* 0x0000000708037c11 */ /* 0x000fc600090f1403 */
[----:B------:R-:W-:-:S04]  /*0690*/  FFMA.FTZ R0, R9, R5, R0 ;  /* 0x0000000509007223 */ /* 0x000fc80000010000 */
[----:B------:R-:W-:Y:S01]  /*06a0*/  @P0 FFMA.FTZ R0, R0, -1, RZ ;  /* 0xbf80000000000823 */ /* 0x000fe200000100ff */
[----:B------:R-:W-:Y:S06]  /*06b0*/  @P1 EXIT ;  /* 0x000000000000194d */ /* 0x000fec0003800000 */
[----:B------:R-:W-:Y:S01]  /*06c0*/  STG.E desc[UR4][R2.64], R0 ;  /* 0x0000000002007986 */ /* 0x000fe2000c101904 */
[----:B------:R-:W-:Y:S05]  /*06d0*/  EXIT ;  /* 0x000000000000794d */ /* 0x000fea0003800000 */
.L_x_5:
[----:B------:R-:W-:-:S00]  /*06e0*/  BRA `(.L_x_5) ;  /* 0xfffffffc00fc7947 */ /* 0x000fc0000383ffff */
[----:B------:R-:W-:-:S00]  /*06f0*/  NOP ;  /* 0x0000000000007918 */ /* 0x000fc00000000000 */
        /* <DEDUP_REMOVED lines=8> */
.L_x_6:


//--------------------- .nv.global.init           --------------------------
	.section	.nv.global.init,"aw",@progbits
	.align	4
.nv.global.init:
	.type		__cudart_i2opi_f,@object
	.size		__cudart_i2opi_f,(_$_str - __cudart_i2opi_f)
__cudart_i2opi_f:
        /*0000*/ 	.byte	0x41, 0x90, 0x43, 0x3c, 0x99, 0x95, 0x62, 0xdb, 0xc0, 0xdd, 0x34, 0xf5, 0xd1, 0x57, 0x27, 0xfc
        /*0010*/ 	.byte	0x29, 0x15, 0x44, 0x4e, 0x6e, 0x83, 0xf9, 0xa2
	.type		_$_str,@object
	.size		_$_str,(.L_0 - _$_str)
_$_str:
        /*0018*/ 	.byte	0x5f, 0x5f, 0x43, 0x55, 0x44, 0x41, 0x5f, 0x46, 0x54, 0x5a, 0x00
.L_0:


//--------------------- .nv.constant0.triton_poi_fused_mul_sin_0 --------------------------
	.section	.nv.constant0.triton_poi_fused_mul_sin_0,"a",@progbits
	.sectionflags	@""
	.align	4
.nv.constant0.triton_poi_fused_mul_sin_0:
	.zero		548
